//
// Generated by NVIDIA NVVM Compiler
//
// Compiler Build ID: CL-36424714
// Cuda compilation tools, release 13.0, V13.0.88
// Based on NVVM 20.0.0
//

.version 9.0
.target sm_100
.address_size 64

	// .globl	matrixMultAll

.visible .entry matrixMultAll(
	.param .u64 .ptr .align 1 matrixMultAll_param_0,
	.param .u64 .ptr .align 1 matrixMultAll_param_1,
	.param .u64 .ptr .align 1 matrixMultAll_param_2,
	.param .u32 matrixMultAll_param_3,
	.param .u32 matrixMultAll_param_4,
	.param .u32 matrixMultAll_param_5,
	.param .u32 matrixMultAll_param_6
)
{
	.reg .pred 	%p<4>;
	.reg .b32 	%r<12>;
	.reg .b32 	%f<4>;
	.reg .b64 	%rd<11>;

	ld.param.u64 	%rd1, [matrixMultAll_param_0];
	ld.param.u64 	%rd2, [matrixMultAll_param_1];
	ld.param.u64 	%rd3, [matrixMultAll_param_2];
	ld.param.u32 	%r2, [matrixMultAll_param_3];
	ld.param.u32 	%r3, [matrixMultAll_param_4];
	ld.param.u32 	%r4, [matrixMultAll_param_5];
	ld.param.u32 	%r5, [matrixMultAll_param_6];
	mov.u32 	%r6, %tid.x;
	mov.u32 	%r7, %ctaid.x;
	mad.lo.s32 	%r8, %r3, %r7, %r6;
	mov.u32 	%r9, %tid.y;
	mov.u32 	%r10, %ctaid.y;
	mad.lo.s32 	%r11, %r4, %r10, %r9;
	mad.lo.s32 	%r1, %r11, %r2, %r8;
	setp.ge.s32 	%p1, %r1, %r5;
	setp.ge.s32 	%p2, %r8, %r2;
	or.pred  	%p3, %p2, %p1;
	@%p3 bra 	$L__BB0_2;
	cvta.to.global.u64 	%rd4, %rd2;
	cvta.to.global.u64 	%rd5, %rd3;
	cvta.to.global.u64 	%rd6, %rd1;
	mul.wide.s32 	%rd7, %r1, 4;
	add.s64 	%rd8, %rd4, %rd7;
	ld.global.f32 	%f1, [%rd8];
	add.s64 	%rd9, %rd5, %rd7;
	ld.global.f32 	%f2, [%rd9];
	mul.f32 	%f3, %f1, %f2;
	add.s64 	%rd10, %rd6, %rd7;
	st.global.f32 	[%rd10], %f3;
$L__BB0_2:
	ret;

}


// ===== COMPILED SASS (sm_100) =====

	.target	sm_100

	.elftype	@"ET_EXEC"


//--------------------- .note.nv.tkinfo           --------------------------
	.section	.note.nv.tkinfo,"",@"SHT_NOTE"
	.sectionflags	@"SHF_NOTE_NV_TKINFO"
	.tkinfo
        /*0018*/ 	.word	0x00000002
        /*0030*/ 	.string	""
        /*0030*/ 	.string	"ptxas"
        /*0030*/ 	.string	"Cuda compilation tools, release 13.0, V13.0.88"
        /*0030*/ 	.string	"Build cuda_13.0.r13.0/compiler.36424714_0"
        /*0030*/ 	.string	"-arch sm_100 -m 64 "



//--------------------- .note.nv.cuinfo           --------------------------
	.section	.note.nv.cuinfo,"",@"SHT_NOTE"
	.sectionflags	@"SHF_NOTE_NV_CUINFO"
        /*0018*/ 	.short	0x0002
        /*001a*/ 	.short	0x0064
        /*001c*/ 	.short	0x0082
	.zero		2


//--------------------- .nv.info                  --------------------------
	.section	.nv.info,"",@"SHT_CUDA_INFO"
	.align	4


	//----- nvinfo : EIATTR_REGCOUNT
	.align		4
        /*0000*/ 	.byte	0x04, 0x2f
        /*0002*/ 	.short	(.L_1 - .L_0)
	.align		4
.L_0:
        /*0004*/ 	.word	index@(matrixMultAll)
        /*0008*/ 	.word	0x0000000c


	//----- nvinfo : EIATTR_FRAME_SIZE
	.align		4
.L_1:
        /*000c*/ 	.byte	0x04, 0x11
        /*000e*/ 	.short	(.L_3 - .L_2)
	.align		4
.L_2:
        /*0010*/ 	.word	index@(matrixMultAll)
        /*0014*/ 	.word	0x00000000


	//----- nvinfo : EIATTR_MIN_STACK_SIZE
	.align		4
.L_3:
        /*0018*/ 	.byte	0x04, 0x12
        /*001a*/ 	.short	(.L_5 - .L_4)
	.align		4
.L_4:
        /*001c*/ 	.word	index@(matrixMultAll)
        /*0020*/ 	.word	0x00000000
.L_5:


//--------------------- .nv.compat                --------------------------
	.section	.nv.compat,"",@"SHT_CUDA_COMPAT_INFO"
	.align	4
        /*0000*/ 	.byte	0x02, 0x09, 0x00, 0x00, 0x02, 0x02, 0x01, 0x00, 0x02, 0x05, 0x05, 0x00, 0x03, 0x07, 0x01, 0x01
        /*0010*/ 	.byte	0x02, 0x03, 0x00, 0x00, 0x02, 0x06, 0x01, 0x00, 0x04, 0x0b, 0x08, 0x00, 0x09, 0x00, 0x00, 0x00
        /*0020*/ 	.byte	0x00, 0x00, 0x00, 0x00


//--------------------- .nv.info.matrixMultAll    --------------------------
	.section	.nv.info.matrixMultAll,"",@"SHT_CUDA_INFO"
	.sectionflags	@""
	.align	4


	//----- nvinfo : EIATTR_CUDA_API_VERSION
	.align		4
        /*0000*/ 	.byte	0x04, 0x37
        /*0002*/ 	.short	(.L_7 - .L_6)
.L_6:
        /*0004*/ 	.word	0x00000082


	//----- nvinfo : EIATTR_KPARAM_INFO
	.align		4
.L_7:
        /*0008*/ 	.byte	0x04, 0x17
        /*000a*/ 	.short	(.L_9 - .L_8)
.L_8:
        /*000c*/ 	.word	0x00000000
        /*0010*/ 	.short	0x0006
        /*0012*/ 	.short	0x0024
        /*0014*/ 	.byte	0x00, 0xf0, 0x11, 0x00


	//----- nvinfo : EIATTR_KPARAM_INFO
	.align		4
.L_9:
        /*0018*/ 	.byte	0x04, 0x17
        /*001a*/ 	.short	(.L_11 - .L_10)
.L_10:
        /*001c*/ 	.word	0x00000000
        /*0020*/ 	.short	0x0005
        /*0022*/ 	.short	0x0020
        /*0024*/ 	.byte	0x00, 0xf0, 0x11, 0x00


	//----- nvinfo : EIATTR_KPARAM_INFO
	.align		4
.L_11:
        /*0028*/ 	.byte	0x04, 0x17
        /*002a*/ 	.short	(.L_13 - .L_12)
.L_12:
        /*002c*/ 	.word	0x00000000
        /*0030*/ 	.short	0x0004
        /*0032*/ 	.short	0x001c
        /*0034*/ 	.byte	0x00, 0xf0, 0x11, 0x00


	//----- nvinfo : EIATTR_KPARAM_INFO
	.align		4
.L_13:
        /*0038*/ 	.byte	0x04, 0x17
        /*003a*/ 	.short	(.L_15 - .L_14)
.L_14:
        /*003c*/ 	.word	0x00000000
        /*0040*/ 	.short	0x0003
        /*0042*/ 	.short	0x0018
        /*0044*/ 	.byte	0x00, 0xf0, 0x11, 0x00


	//----- nvinfo : EIATTR_KPARAM_INFO
	.align		4
.L_15:
        /*0048*/ 	.byte	0x04, 0x17
        /*004a*/ 	.short	(.L_17 - .L_16)
.L_16:
        /*004c*/ 	.word	0x00000000
        /*0050*/ 	.short	0x0002
        /*0052*/ 	.short	0x0010
        /*0054*/ 	.byte	0x00, 0xf5, 0x21, 0x00


	//----- nvinfo : EIATTR_KPARAM_INFO
	.align		4
.L_17:
        /*0058*/ 	.byte	0x04, 0x17
        /*005a*/ 	.short	(.L_19 - .L_18)
.L_18:
        /*005c*/ 	.word	0x00000000
        /*0060*/ 	.short	0x0001
        /*0062*/ 	.short	0x0008
        /*0064*/ 	.byte	0x00, 0xf5, 0x21, 0x00


	//----- nvinfo : EIATTR_KPARAM_INFO
	.align		4
.L_19:
        /*0068*/ 	.byte	0x04, 0x17
        /*006a*/ 	.short	(.L_21 - .L_20)
.L_20:
        /*006c*/ 	.word	0x00000000
        /*0070*/ 	.short	0x0000
        /*0072*/ 	.short	0x0000
        /*0074*/ 	.byte	0x00, 0xf5, 0x21, 0x00


	//----- nvinfo : EIATTR_SPARSE_MMA_MASK
	.align		4
.L_21:
        /*0078*/ 	.byte	0x03, 0x50
        /*007a*/ 	.short	0x0000


	//----- nvinfo : EIATTR_MAXREG_COUNT
	.align		4
        /*007c*/ 	.byte	0x03, 0x1b
        /*007e*/ 	.short	0x00ff


	//----- nvinfo : EIATTR_MERCURY_ISA_VERSION
	.align		4
        /*0080*/ 	.byte	0x03, 0x5f
        /*0082*/ 	.short	0x0101


	//----- nvinfo : EIATTR_VRC_CTA_INIT_COUNT
	.align		4
        /*0084*/ 	.byte	0x02, 0x4a
	.zero		1
	.zero		1


	//----- nvinfo : EIATTR_EXIT_INSTR_OFFSETS
	.align		4
        /*0088*/ 	.byte	0x04, 0x1c
        /*008a*/ 	.short	(.L_23 - .L_22)


	//   ....[0]....
.L_22:
        /*008c*/ 	.word	0x000000c0


	//   ....[1]....
        /*0090*/ 	.word	0x00000180


	//----- nvinfo : EIATTR_CBANK_PARAM_SIZE
	.align		4
.L_23:
        /*0094*/ 	.byte	0x03, 0x19
        /*0096*/ 	.short	0x0028


	//----- nvinfo : EIATTR_PARAM_CBANK
	.align		4
        /*0098*/ 	.byte	0x04, 0x0a
        /*009a*/ 	.short	(.L_25 - .L_24)
	.align		4
.L_24:
        /*009c*/ 	.word	index@(.nv.constant0.matrixMultAll)
        /*00a0*/ 	.short	0x0380
        /*00a2*/ 	.short	0x0028


	//----- nvinfo : EIATTR_SW_WAR
	.align		4
.L_25:
        /*00a4*/ 	.byte	0x04, 0x36
        /*00a6*/ 	.short	(.L_27 - .L_26)
.L_26:
        /*00a8*/ 	.word	0x00000008
.L_27:


//--------------------- .nv.callgraph             --------------------------
	.section	.nv.callgraph,"",@"SHT_CUDA_CALLGRAPH"
	.align	4
	.sectionentsize	8
	.align		4
        /*0000*/ 	.word	0x00000000
	.align		4
        /*0004*/ 	.word	0xffffffff
	.align		4
        /*0008*/ 	.word	0x00000000
	.align		4
        /*000c*/ 	.word	0xfffffffe
	.align		4
        /*0010*/ 	.word	0x00000000
	.align		4
        /*0014*/ 	.word	0xfffffffd
	.align		4
        /*0018*/ 	.word	0x00000000
	.align		4
        /*001c*/ 	.word	0xfffffffc


//--------------------- .text.matrixMultAll       --------------------------
	.section	.text.matrixMultAll,"ax",@progbits
	.align	128
        .global         matrixMultAll
        .type           matrixMultAll,@function
        .size           matrixMultAll,(.L_x_1 - matrixMultAll)
        .other          matrixMultAll,@"STO_CUDA_ENTRY STV_DEFAULT"
matrixMultAll:
.text.matrixMultAll:
[----:B------:R-:W-:Y:S01]  /*0000*/  LDC R1, c[0x0][0x37c] ;  /* 0x0000df00ff017b82 */ /* 0x000fe20000000800 */
[----:B------:R-:W0:Y:S07]  /*0010*/  S2R R0, SR_TID.X ;  /* 0x0000000000007919 */ /* 0x000e2e0000002100 */
[----:B------:R-:W0:Y:S01]  /*0020*/  S2UR UR4, SR_CTAID.X ;  /* 0x00000000000479c3 */ /* 0x000e220000002500 */
[----:B------:R-:W1:Y:S07]  /*0030*/  S2R R5, SR_TID.Y ;  /* 0x0000000000057919 */ /* 0x000e6e0000002200 */
[----:B------:R-:W0:Y:S08]  /*0040*/  LDC.64 R2, c[0x0][0x398] ;  /* 0x0000e600ff027b82 */ /* 0x000e300000000a00 */
[----:B------:R-:W1:Y:S08]  /*0050*/  S2UR UR5, SR_CTAID.Y ;  /* 0x00000000000579c3 */ /* 0x000e700000002600 */
[----:B------:R-:W1:Y:S01]  /*0060*/  LDC.64 R6, c[0x0][0x3a0] ;  /* 0x0000e800ff067b82 */ /* 0x000e620000000a00 */
[----:B0-----:R-:W-:-:S02]  /*0070*/  IMAD R3, R3, UR4, R0 ;  /* 0x0000000403037c24 */ /* 0x001fc4000f8e0200 */
[----:B-1----:R-:W-:-:S04]  /*0080*/  IMAD R0, R6, UR5, R5 ;  /* 0x0000000506007c24 */ /* 0x002fc8000f8e0205 */
[----:B------:R-:W-:-:S05]  /*0090*/  IMAD R9, R0, R2, R3 ;  /* 0x0000000200097224 */ /* 0x000fca00078e0203 */
[----:B------:R-:W-:-:S04]  /*00a0*/  ISETP.GE.AND P0, PT, R9, R7, PT ;  /* 0x000000070900720c */ /* 0x000fc80003f06270 */
[----:B------:R-:W-:-:S13]  /*00b0*/  ISETP.GE.OR P0, PT, R3, R2, P0 ;  /* 0x000000020300720c */ /* 0x000fda0000706670 */
[----:B------:R-:W-:Y:S05]  /*00c0*/  @P0 EXIT ;  /* 0x000000000000094d */ /* 0x000fea0003800000 */
[----:B------:R-:W0:Y:S01]  /*00d0*/  LDC.64 R2, c[0x0][0x388] ;  /* 0x0000e200ff027b82 */ /* 0x000e220000000a00 */
[----:B------:R-:W1:Y:S07]  /*00e0*/  LDCU.64 UR4, c[0x0][0x358] ;  /* 0x00006b00ff0477ac */ /* 0x000e6e0008000a00 */
[----:B------:R-:W2:Y:S08]  /*00f0*/  LDC.64 R4, c[0x0][0x390] ;  /* 0x0000e400ff047b82 */ /* 0x000eb00000000a00 */
[----:B------:R-:W3:Y:S01]  /*0100*/  LDC.64 R6, c[0x0][0x380] ;  /* 0x0000e000ff067b82 */ /* 0x000ee20000000a00 */
[----:B0-----:R-:W-:-:S06]  /*0110*/  IMAD.WIDE R2, R9, 0x4, R2 ;  /* 0x0000000409027825 */ /* 0x001fcc00078e0202 */
[----:B-1----:R-:W4:Y:S01]  /*0120*/  LDG.E R2, desc[UR4][R2.64] ;  /* 0x0000000402027981 */ /* 0x002f22000c1e1900 */
[----:B--2---:R-:W-:-:S06]  /*0130*/  IMAD.WIDE R4, R9, 0x4, R4 ;  /* 0x0000000409047825 */ /* 0x004fcc00078e0204 */
[----:B------:R-:W4:Y:S01]  /*0140*/  LDG.E R5, desc[UR4][R4.64] ;  /* 0x0000000404057981 */ /* 0x000f22000c1e1900 */
[----:B---3--:R-:W-:-:S04]  /*0150*/  IMAD.WIDE R6, R9, 0x4, R6 ;  /* 0x0000000409067825 */ /* 0x008fc800078e0206 */
[----:B----4-:R-:W-:-:S05]  /*0160*/  FMUL R9, R2, R5 ;  /* 0x0000000502097220 */ /* 0x010fca0000400000 */
[----:B------:R-:W-:Y:S01]  /*0170*/  STG.E desc[UR4][R6.64], R9 ;  /* 0x0000000906007986 */ /* 0x000fe2000c101904 */
[----:B------:R-:W-:Y:S05]  /*0180*/  EXIT ;  /* 0x000000000000794d */ /* 0x000fea0003800000 */
.L_x_0:
[----:B------:R-:W-:-:S00]  /*0190*/  BRA `(.L_x_0) ;  /* 0xfffffffc00fc7947 */ /* 0x000fc0000383ffff */
[----:B------:R-:W-:-:S00]  /*01a0*/  NOP ;  /* 0x0000000000007918 */ /* 0x000fc00000000000 */
        /* <DEDUP_REMOVED lines=13> */
.L_x_1:


//--------------------- .nv.shared.reserved.0     --------------------------
	.section	.nv.shared.reserved.0,"aw",@nobits
	.weak		__nv_reservedSMEM_offset_0_alias
	.size		__nv_reservedSMEM_offset_0_alias, 0, 64
	.other		__nv_reservedSMEM_offset_0_alias,@"STO_CUDA_RESERVED_SHARED STV_DEFAULT"
__nv_reservedSMEM_offset_0_alias:
	.zero		0
	.zero		64


//--------------------- .nv.constant0.matrixMultAll --------------------------
	.section	.nv.constant0.matrixMultAll,"a",@progbits
	.sectionflags	@""
	.align	4
.nv.constant0.matrixMultAll:
	.zero		936


//--------------------- SYMBOLS --------------------------

	.type		.nv.reservedSmem.offset0,@object
	.size		.nv.reservedSmem.offset0,0x4
